//
// Generated by NVIDIA NVVM Compiler
//
// Compiler Build ID: CL-36424714
// Cuda compilation tools, release 13.0, V13.0.88
// Based on NVVM 20.0.0
//

.version 9.0
.target sm_100
.address_size 64

	// .globl	_Z7mul_matPiS_S_

.visible .entry _Z7mul_matPiS_S_(
	.param .u64 .ptr .align 1 _Z7mul_matPiS_S__param_0,
	.param .u64 .ptr .align 1 _Z7mul_matPiS_S__param_1,
	.param .u64 .ptr .align 1 _Z7mul_matPiS_S__param_2
)
{
	.reg .pred 	%p<2>;
	.reg .b32 	%r<69>;
	.reg .b64 	%rd<21>;

	ld.param.u64 	%rd6, [_Z7mul_matPiS_S__param_0];
	ld.param.u64 	%rd7, [_Z7mul_matPiS_S__param_1];
	ld.param.u64 	%rd5, [_Z7mul_matPiS_S__param_2];
	cvta.to.global.u64 	%rd8, %rd7;
	cvta.to.global.u64 	%rd9, %rd6;
	mov.u32 	%r11, %ctaid.x;
	mov.u32 	%r12, %ntid.x;
	mov.u32 	%r13, %tid.x;
	mad.lo.s32 	%r1, %r11, %r12, %r13;
	mov.u32 	%r14, %ctaid.y;
	mov.u32 	%r15, %ntid.y;
	mov.u32 	%r16, %tid.y;
	mad.lo.s32 	%r2, %r14, %r15, %r16;
	add.s64 	%rd1, %rd9, 32768;
	mul.wide.u32 	%rd10, %r15, %r14;
	cvt.u64.u32 	%rd11, %r16;
	add.s64 	%rd12, %rd10, %rd11;
	shl.b64 	%rd13, %rd12, 2;
	add.s64 	%rd14, %rd13, %rd8;
	add.s64 	%rd20, %rd14, 32768;
	mov.b32 	%r68, 0;
	mov.u32 	%r66, %r1;
$L__BB0_1:
	mul.wide.s32 	%rd15, %r66, 4;
	add.s64 	%rd16, %rd1, %rd15;
	ld.global.u32 	%r17, [%rd16+-32768];
	ld.global.u32 	%r18, [%rd20+-32768];
	mad.lo.s32 	%r19, %r18, %r17, %r67;
	ld.global.u32 	%r20, [%rd16+-28672];
	ld.global.u32 	%r21, [%rd20+-28672];
	mad.lo.s32 	%r22, %r21, %r20, %r19;
	ld.global.u32 	%r23, [%rd16+-24576];
	ld.global.u32 	%r24, [%rd20+-24576];
	mad.lo.s32 	%r25, %r24, %r23, %r22;
	ld.global.u32 	%r26, [%rd16+-20480];
	ld.global.u32 	%r27, [%rd20+-20480];
	mad.lo.s32 	%r28, %r27, %r26, %r25;
	ld.global.u32 	%r29, [%rd16+-16384];
	ld.global.u32 	%r30, [%rd20+-16384];
	mad.lo.s32 	%r31, %r30, %r29, %r28;
	ld.global.u32 	%r32, [%rd16+-12288];
	ld.global.u32 	%r33, [%rd20+-12288];
	mad.lo.s32 	%r34, %r33, %r32, %r31;
	ld.global.u32 	%r35, [%rd16+-8192];
	ld.global.u32 	%r36, [%rd20+-8192];
	mad.lo.s32 	%r37, %r36, %r35, %r34;
	ld.global.u32 	%r38, [%rd16+-4096];
	ld.global.u32 	%r39, [%rd20+-4096];
	mad.lo.s32 	%r40, %r39, %r38, %r37;
	ld.global.u32 	%r41, [%rd16];
	ld.global.u32 	%r42, [%rd20];
	mad.lo.s32 	%r43, %r42, %r41, %r40;
	ld.global.u32 	%r44, [%rd16+4096];
	ld.global.u32 	%r45, [%rd20+4096];
	mad.lo.s32 	%r46, %r45, %r44, %r43;
	ld.global.u32 	%r47, [%rd16+8192];
	ld.global.u32 	%r48, [%rd20+8192];
	mad.lo.s32 	%r49, %r48, %r47, %r46;
	ld.global.u32 	%r50, [%rd16+12288];
	ld.global.u32 	%r51, [%rd20+12288];
	mad.lo.s32 	%r52, %r51, %r50, %r49;
	ld.global.u32 	%r53, [%rd16+16384];
	ld.global.u32 	%r54, [%rd20+16384];
	mad.lo.s32 	%r55, %r54, %r53, %r52;
	ld.global.u32 	%r56, [%rd16+20480];
	ld.global.u32 	%r57, [%rd20+20480];
	mad.lo.s32 	%r58, %r57, %r56, %r55;
	ld.global.u32 	%r59, [%rd16+24576];
	ld.global.u32 	%r60, [%rd20+24576];
	mad.lo.s32 	%r61, %r60, %r59, %r58;
	ld.global.u32 	%r62, [%rd16+28672];
	ld.global.u32 	%r63, [%rd20+28672];
	mad.lo.s32 	%r67, %r63, %r62, %r61;
	add.s32 	%r68, %r68, 16;
	add.s32 	%r66, %r66, 16384;
	add.s64 	%rd20, %rd20, 65536;
	setp.ne.s32 	%p1, %r68, 1024;
	@%p1 bra 	$L__BB0_1;
	cvta.to.global.u64 	%rd17, %rd5;
	shl.b32 	%r64, %r1, 10;
	add.s32 	%r65, %r64, %r2;
	mul.wide.s32 	%rd18, %r65, 4;
	add.s64 	%rd19, %rd17, %rd18;
	st.global.u32 	[%rd19], %r67;
	ret;

}


// ===== COMPILED SASS (sm_100) =====

	.target	sm_100

	.elftype	@"ET_EXEC"


//--------------------- .note.nv.tkinfo           --------------------------
	.section	.note.nv.tkinfo,"",@"SHT_NOTE"
	.sectionflags	@"SHF_NOTE_NV_TKINFO"
	.tkinfo
        /*0018*/ 	.word	0x00000002
        /*0030*/ 	.string	""
        /*0030*/ 	.string	"ptxas"
        /*0030*/ 	.string	"Cuda compilation tools, release 13.0, V13.0.88"
        /*0030*/ 	.string	"Build cuda_13.0.r13.0/compiler.36424714_0"
        /*0030*/ 	.string	"-arch sm_100 -m 64 "



//--------------------- .note.nv.cuinfo           --------------------------
	.section	.note.nv.cuinfo,"",@"SHT_NOTE"
	.sectionflags	@"SHF_NOTE_NV_CUINFO"
        /*0018*/ 	.short	0x0002
        /*001a*/ 	.short	0x0064
        /*001c*/ 	.short	0x0082
	.zero		2


//--------------------- .nv.info                  --------------------------
	.section	.nv.info,"",@"SHT_CUDA_INFO"
	.align	4


	//----- nvinfo : EIATTR_REGCOUNT
	.align		4
        /*0000*/ 	.byte	0x04, 0x2f
        /*0002*/ 	.short	(.L_1 - .L_0)
	.align		4
.L_0:
        /*0004*/ 	.word	index@(_Z7mul_matPiS_S_)
        /*0008*/ 	.word	0x0000001f


	//----- nvinfo : EIATTR_FRAME_SIZE
	.align		4
.L_1:
        /*000c*/ 	.byte	0x04, 0x11
        /*000e*/ 	.short	(.L_3 - .L_2)
	.align		4
.L_2:
        /*0010*/ 	.word	index@(_Z7mul_matPiS_S_)
        /*0014*/ 	.word	0x00000000


	//----- nvinfo : EIATTR_MIN_STACK_SIZE
	.align		4
.L_3:
        /*0018*/ 	.byte	0x04, 0x12
        /*001a*/ 	.short	(.L_5 - .L_4)
	.align		4
.L_4:
        /*001c*/ 	.word	index@(_Z7mul_matPiS_S_)
        /*0020*/ 	.word	0x00000000
.L_5:


//--------------------- .nv.compat                --------------------------
	.section	.nv.compat,"",@"SHT_CUDA_COMPAT_INFO"
	.align	4
        /*0000*/ 	.byte	0x02, 0x09, 0x00, 0x00, 0x02, 0x02, 0x01, 0x00, 0x02, 0x05, 0x05, 0x00, 0x03, 0x07, 0x01, 0x01
        /*0010*/ 	.byte	0x02, 0x03, 0x00, 0x00, 0x02, 0x06, 0x01, 0x00, 0x04, 0x0b, 0x08, 0x00, 0x09, 0x00, 0x00, 0x00
        /*0020*/ 	.byte	0x00, 0x00, 0x00, 0x00


//--------------------- .nv.info._Z7mul_matPiS_S_ --------------------------
	.section	.nv.info._Z7mul_matPiS_S_,"",@"SHT_CUDA_INFO"
	.sectionflags	@""
	.align	4


	//----- nvinfo : EIATTR_CUDA_API_VERSION
	.align		4
        /*0000*/ 	.byte	0x04, 0x37
        /*0002*/ 	.short	(.L_7 - .L_6)
.L_6:
        /*0004*/ 	.word	0x00000082


	//----- nvinfo : EIATTR_KPARAM_INFO
	.align		4
.L_7:
        /*0008*/ 	.byte	0x04, 0x17
        /*000a*/ 	.short	(.L_9 - .L_8)
.L_8:
        /*000c*/ 	.word	0x00000000
        /*0010*/ 	.short	0x0002
        /*0012*/ 	.short	0x0010
        /*0014*/ 	.byte	0x00, 0xf5, 0x21, 0x00


	//----- nvinfo : EIATTR_KPARAM_INFO
	.align		4
.L_9:
        /*0018*/ 	.byte	0x04, 0x17
        /*001a*/ 	.short	(.L_11 - .L_10)
.L_10:
        /*001c*/ 	.word	0x00000000
        /*0020*/ 	.short	0x0001
        /*0022*/ 	.short	0x0008
        /*0024*/ 	.byte	0x00, 0xf5, 0x21, 0x00


	//----- nvinfo : EIATTR_KPARAM_INFO
	.align		4
.L_11:
        /*0028*/ 	.byte	0x04, 0x17
        /*002a*/ 	.short	(.L_13 - .L_12)
.L_12:
        /*002c*/ 	.word	0x00000000
        /*0030*/ 	.short	0x0000
        /*0032*/ 	.short	0x0000
        /*0034*/ 	.byte	0x00, 0xf5, 0x21, 0x00


	//----- nvinfo : EIATTR_SPARSE_MMA_MASK
	.align		4
.L_13:
        /*0038*/ 	.byte	0x03, 0x50
        /*003a*/ 	.short	0x0000


	//----- nvinfo : EIATTR_MAXREG_COUNT
	.align		4
        /*003c*/ 	.byte	0x03, 0x1b
        /*003e*/ 	.short	0x00ff


	//----- nvinfo : EIATTR_MERCURY_ISA_VERSION
	.align		4
        /*0040*/ 	.byte	0x03, 0x5f
        /*0042*/ 	.short	0x0101


	//----- nvinfo : EIATTR_VRC_CTA_INIT_COUNT
	.align		4
        /*0044*/ 	.byte	0x02, 0x4a
	.zero		1
	.zero		1


	//----- nvinfo : EIATTR_EXIT_INSTR_OFFSETS
	.align		4
        /*0048*/ 	.byte	0x04, 0x1c
        /*004a*/ 	.short	(.L_15 - .L_14)


	//   ....[0]....
.L_14:
        /*004c*/ 	.word	0x00000530


	//----- nvinfo : EIATTR_CBANK_PARAM_SIZE
	.align		4
.L_15:
        /*0050*/ 	.byte	0x03, 0x19
        /*0052*/ 	.short	0x0018


	//----- nvinfo : EIATTR_PARAM_CBANK
	.align		4
        /*0054*/ 	.byte	0x04, 0x0a
        /*0056*/ 	.short	(.L_17 - .L_16)
	.align		4
.L_16:
        /*0058*/ 	.word	index@(.nv.constant0._Z7mul_matPiS_S_)
        /*005c*/ 	.short	0x0380
        /*005e*/ 	.short	0x0018


	//----- nvinfo : EIATTR_SW_WAR
	.align		4
.L_17:
        /*0060*/ 	.byte	0x04, 0x36
        /*0062*/ 	.short	(.L_19 - .L_18)
.L_18:
        /*0064*/ 	.word	0x00000008
.L_19:


//--------------------- .nv.callgraph             --------------------------
	.section	.nv.callgraph,"",@"SHT_CUDA_CALLGRAPH"
	.align	4
	.sectionentsize	8
	.align		4
        /*0000*/ 	.word	0x00000000
	.align		4
        /*0004*/ 	.word	0xffffffff
	.align		4
        /*0008*/ 	.word	0x00000000
	.align		4
        /*000c*/ 	.word	0xfffffffe
	.align		4
        /*0010*/ 	.word	0x00000000
	.align		4
        /*0014*/ 	.word	0xfffffffd
	.align		4
        /*0018*/ 	.word	0x00000000
	.align		4
        /*001c*/ 	.word	0xfffffffc


//--------------------- .text._Z7mul_matPiS_S_    --------------------------
	.section	.text._Z7mul_matPiS_S_,"ax",@progbits
	.align	128
        .global         _Z7mul_matPiS_S_
        .type           _Z7mul_matPiS_S_,@function
        .size           _Z7mul_matPiS_S_,(.L_x_2 - _Z7mul_matPiS_S_)
        .other          _Z7mul_matPiS_S_,@"STO_CUDA_ENTRY STV_DEFAULT"
_Z7mul_matPiS_S_:
.text._Z7mul_matPiS_S_:
[----:B------:R-:W-:Y:S01]  /*0000*/  LDC R1, c[0x0][0x37c] ;  /* 0x0000df00ff017b82 */ /* 0x000fe20000000800 */
[----:B------:R-:W0:Y:S07]  /*0010*/  S2R R2, SR_TID.Y ;  /* 0x0000000000027919 */ /* 0x000e2e0000002200 */
[----:B------:R-:W1:Y:S01]  /*0020*/  LDC R0, c[0x0][0x360] ;  /* 0x0000d800ff007b82 */ /* 0x000e620000000800 */
[----:B------:R-:W2:Y:S01]  /*0030*/  LDCU.128 UR8, c[0x0][0x380] ;  /* 0x00007000ff0877ac */ /* 0x000ea20008000c00 */
[----:B------:R-:W-:Y:S01]  /*0040*/  HFMA2 R3, -RZ, RZ, 0, 0 ;  /* 0x00000000ff037431 */ /* 0x000fe200000001ff */
[----:B------:R-:W1:Y:S01]  /*0050*/  S2R R7, SR_TID.X ;  /* 0x0000000000077919 */ /* 0x000e620000002100 */
[----:B------:R-:W3:Y:S04]  /*0060*/  LDCU.64 UR12, c[0x0][0x358] ;  /* 0x00006b00ff0c77ac */ /* 0x000ee80008000a00 */
[----:B------:R-:W0:Y:S08]  /*0070*/  S2UR UR7, SR_CTAID.Y ;  /* 0x00000000000779c3 */ /* 0x000e300000002600 */
[----:B------:R-:W0:Y:S01]  /*0080*/  LDC R9, c[0x0][0x364] ;  /* 0x0000d900ff097b82 */ /* 0x000e220000000800 */
[----:B--2---:R-:W-:-:S04]  /*0090*/  UIADD3 UR5, UP0, UPT, UR8, 0x8000, URZ ;  /* 0x0000800008057890 */ /* 0x004fc8000ff1e0ff */
[----:B------:R-:W-:-:S03]  /*00a0*/  UIADD3.X UR6, UPT, UPT, URZ, UR9, URZ, UP0, !UPT ;  /* 0x00000009ff067290 */ /* 0x000fc600087fe4ff */
[----:B------:R-:W1:Y:S01]  /*00b0*/  S2UR UR4, SR_CTAID.X ;  /* 0x00000000000479c3 */ /* 0x000e620000002500 */
[----:B0-----:R-:W-:-:S03]  /*00c0*/  IMAD.WIDE.U32 R4, R9, UR7, R2 ;  /* 0x0000000709047c25 */ /* 0x001fc6000f8e0002 */
[----:B------:R-:W-:Y:S01]  /*00d0*/  LEA R10, P0, R4, UR10, 0x2 ;  /* 0x0000000a040a7c11 */ /* 0x000fe2000f8010ff */
[----:B-1----:R-:W-:-:S03]  /*00e0*/  IMAD R0, R0, UR4, R7 ;  /* 0x0000000400007c24 */ /* 0x002fc6000f8e0207 */
[----:B------:R-:W-:Y:S01]  /*00f0*/  IADD3 R10, P1, PT, R10, 0x8000, RZ ;  /* 0x000080000a0a7810 */ /* 0x000fe20007f3e0ff */
[----:B------:R-:W-:Y:S01]  /*0100*/  IMAD R7, R9, UR7, R2 ;  /* 0x0000000709077c24 */ /* 0x000fe2000f8e0202 */
[----:B------:R-:W-:Y:S01]  /*0110*/  LEA.HI.X R3, R4, UR11, R5, 0x2, P0 ;  /* 0x0000000b04037c11 */ /* 0x000fe200080f1405 */
[----:B------:R-:W-:Y:S01]  /*0120*/  UMOV UR4, URZ ;  /* 0x000000ff00047c82 */ /* 0x000fe20008000000 */
[----:B------:R-:W-:Y:S02]  /*0130*/  MOV R8, R0 ;  /* 0x0000000000087202 */ /* 0x000fe40000000f00 */
[----:B---3--:R-:W-:-:S07]  /*0140*/  IADD3.X R3, PT, PT, RZ, R3, RZ, P1, !PT ;  /* 0x00000003ff037210 */ /* 0x008fce0000ffe4ff */
.L_x_0:
[----:B------:R-:W-:Y:S02]  /*0150*/  MOV R4, UR5 ;  /* 0x0000000500047c02 */ /* 0x000fe40008000f00 */
[----:B------:R-:W-:Y:S02]  /*0160*/  MOV R5, UR6 ;  /* 0x0000000600057c02 */ /* 0x000fe40008000f00 */
[----:B------:R-:W-:Y:S01]  /*0170*/  MOV R2, R10 ;  /* 0x0000000a00027202 */ /* 0x000fe20000000f00 */
[----:B------:R-:W-:-:S04]  /*0180*/  IMAD.WIDE R4, R8, 0x4, R4 ;  /* 0x0000000408047825 */ /* 0x000fc800078e0204 */
[----:B------:R-:W2:Y:S04]  /*0190*/  LDG.E R16, desc[UR12][R2.64+-0x8000] ;  /* 0xff80000c02107981 */ /* 0x000ea8000c1e1900 */
[----:B------:R-:W2:Y:S04]  /*01a0*/  LDG.E R15, desc[UR12][R4.64+-0x8000] ;  /* 0xff80000c040f7981 */ /* 0x000ea8000c1e1900 */
[----:B------:R-:W3:Y:S04]  /*01b0*/  LDG.E R25, desc[UR12][R2.64+-0x7000] ;  /* 0xff90000c02197981 */ /* 0x000ee8000c1e1900 */
[----:B------:R-:W3:Y:S04]  /*01c0*/  LDG.E R24, desc[UR12][R4.64+-0x7000] ;  /* 0xff90000c04187981 */ /* 0x000ee8000c1e1900 */
[----:B------:R-:W4:Y:S04]  /*01d0*/  LDG.E R18, desc[UR12][R2.64+-0x6000] ;  /* 0xffa0000c02127981 */ /* 0x000f28000c1e1900 */
[----:B------:R-:W4:Y:S04]  /*01e0*/  LDG.E R19, desc[UR12][R4.64+-0x6000] ;  /* 0xffa0000c04137981 */ /* 0x000f28000c1e1900 */
[----:B------:R-:W5:Y:S04]  /*01f0*/  LDG.E R20, desc[UR12][R2.64+-0x5000] ;  /* 0xffb0000c02147981 */ /* 0x000f68000c1e1900 */
        /* <DEDUP_REMOVED lines=11> */
[----:B------:R-:W5:Y:S01]  /*02b0*/  LDG.E R27, desc[UR12][R2.64+0x7000] ;  /* 0x0070000c021b7981 */ /* 0x000f62000c1e1900 */
[----:B--2---:R-:W-:-:S03]  /*02c0*/  IMAD R15, R15, R16, R14 ;  /* 0x000000100f0f7224 */ /* 0x004fc600078e020e */
[----:B------:R-:W2:Y:S04]  /*02d0*/  LDG.E R16, desc[UR12][R4.64] ;  /* 0x0000000c04107981 */ /* 0x000ea8000c1e1900 */
[----:B------:R-:W2:Y:S01]  /*02e0*/  LDG.E R14, desc[UR12][R4.64+0x1000] ;  /* 0x0010000c040e7981 */ /* 0x000ea2000c1e1900 */
[----:B---3--:R-:W-:-:S03]  /*02f0*/  IMAD R24, R24, R25, R15 ;  /* 0x0000001918187224 */ /* 0x008fc600078e020f */
[----:B------:R-:W3:Y:S04]  /*0300*/  LDG.E R15, desc[UR12][R2.64+0x1000] ;  /* 0x0010000c020f7981 */ /* 0x000ee8000c1e1900 */
[----:B------:R-:W3:Y:S01]  /*0310*/  LDG.E R25, desc[UR12][R2.64+0x5000] ;  /* 0x0050000c02197981 */ /* 0x000ee2000c1e1900 */
[----:B----4-:R-:W-:-:S03]  /*0320*/  IMAD R24, R19, R18, R24 ;  /* 0x0000001213187224 */ /* 0x010fc600078e0218 */
[----:B------:R-:W4:Y:S04]  /*0330*/  LDG.E R19, desc[UR12][R2.64+0x2000] ;  /* 0x0020000c02137981 */ /* 0x000f28000c1e1900 */
[----:B------:R-:W4:Y:S01]  /*0340*/  LDG.E R18, desc[UR12][R4.64+0x2000] ;  /* 0x0020000c04127981 */ /* 0x000f22000c1e1900 */
[----:B-----5:R-:W-:-:S03]  /*0350*/  IMAD R24, R21, R20, R24 ;  /* 0x0000001415187224 */ /* 0x020fc600078e0218 */
[----:B------:R-:W5:Y:S04]  /*0360*/  LDG.E R21, desc[UR12][R2.64+0x3000] ;  /* 0x0030000c02157981 */ /* 0x000f68000c1e1900 */
[----:B------:R-:W5:Y:S01]  /*0370*/  LDG.E R20, desc[UR12][R4.64+0x3000] ;  /* 0x0030000c04147981 */ /* 0x000f62000c1e1900 */
[----:B------:R-:W-:-:S03]  /*0380*/  IMAD R24, R23, R22, R24 ;  /* 0x0000001617187224 */ /* 0x000fc600078e0218 */
[----:B------:R-:W5:Y:S04]  /*0390*/  LDG.E R22, desc[UR12][R2.64+0x4000] ;  /* 0x0040000c02167981 */ /* 0x000f68000c1e1900 */
[----:B------:R-:W5:Y:S01]  /*03a0*/  LDG.E R23, desc[UR12][R4.64+0x4000] ;  /* 0x0040000c04177981 */ /* 0x000f62000c1e1900 */
[----:B------:R-:W-:-:S03]  /*03b0*/  IMAD R28, R12, R13, R24 ;  /* 0x0000000d0c1c7224 */ /* 0x000fc600078e0218 */
[----:B------:R-:W5:Y:S04]  /*03c0*/  LDG.E R24, desc[UR12][R4.64+0x5000] ;  /* 0x0050000c04187981 */ /* 0x000f68000c1e1900 */
[----:B------:R0:W5:Y:S04]  /*03d0*/  LDG.E R12, desc[UR12][R2.64+0x6000] ;  /* 0x0060000c020c7981 */ /* 0x000168000c1e1900 */
[----:B------:R-:W5:Y:S01]  /*03e0*/  LDG.E R13, desc[UR12][R4.64+0x6000] ;  /* 0x0060000c040d7981 */ /* 0x000f62000c1e1900 */
[----:B------:R-:W-:-:S04]  /*03f0*/  IMAD R6, R6, R9, R28 ;  /* 0x0000000906067224 */ /* 0x000fc800078e021c */
[----:B------:R-:W-:Y:S01]  /*0400*/  IMAD R6, R11, R10, R6 ;  /* 0x0000000a0b067224 */ /* 0x000fe200078e0206 */
[----:B------:R-:W-:-:S04]  /*0410*/  UIADD3 UR4, UPT, UPT, UR4, 0x10, URZ ;  /* 0x0000001004047890 */ /* 0x000fc8000fffe0ff */
[----:B------:R-:W-:Y:S01]  /*0420*/  UISETP.NE.AND UP0, UPT, UR4, 0x400, UPT ;  /* 0x000004000400788c */ /* 0x000fe2000bf05270 */
[----:B------:R-:W-:Y:S02]  /*0430*/  IADD3 R10, P0, PT, R2, 0x10000, RZ ;  /* 0x00010000020a7810 */ /* 0x000fe40007f1e0ff */
[----:B------:R-:W-:Y:S02]  /*0440*/  IADD3 R8, PT, PT, R8, 0x4000, RZ ;  /* 0x0000400008087810 */ /* 0x000fe40007ffe0ff */
[----:B0-----:R-:W-:Y:S01]  /*0450*/  IADD3.X R3, PT, PT, RZ, R3, RZ, P0, !PT ;  /* 0x00000003ff037210 */ /* 0x001fe200007fe4ff */
[----:B--2---:R-:W-:-:S04]  /*0460*/  IMAD R6, R16, R17, R6 ;  /* 0x0000001110067224 */ /* 0x004fc800078e0206 */
[----:B---3--:R-:W-:-:S04]  /*0470*/  IMAD R6, R14, R15, R6 ;  /* 0x0000000f0e067224 */ /* 0x008fc800078e0206 */
[----:B----4-:R-:W-:-:S04]  /*0480*/  IMAD R6, R18, R19, R6 ;  /* 0x0000001312067224 */ /* 0x010fc800078e0206 */
[----:B-----5:R-:W-:-:S04]  /*0490*/  IMAD R6, R20, R21, R6 ;  /* 0x0000001514067224 */ /* 0x020fc800078e0206 */
[----:B------:R-:W-:-:S04]  /*04a0*/  IMAD R6, R23, R22, R6 ;  /* 0x0000001617067224 */ /* 0x000fc800078e0206 */
[----:B------:R-:W-:-:S04]  /*04b0*/  IMAD R6, R24, R25, R6 ;  /* 0x0000001918067224 */ /* 0x000fc800078e0206 */
[----:B------:R-:W-:-:S04]  /*04c0*/  IMAD R6, R13, R12, R6 ;  /* 0x0000000c0d067224 */ /* 0x000fc800078e0206 */
[----:B------:R-:W-:Y:S01]  /*04d0*/  IMAD R14, R26, R27, R6 ;  /* 0x0000001b1a0e7224 */ /* 0x000fe200078e0206 */
[----:B------:R-:W-:Y:S06]  /*04e0*/  BRA.U UP0, `(.L_x_0) ;  /* 0xfffffffd00187547 */ /* 0x000fec000b83ffff */
[----:B------:R-:W0:Y:S01]  /*04f0*/  LDC.64 R2, c[0x0][0x390] ;  /* 0x0000e400ff027b82 */ /* 0x000e220000000a00 */
[----:B------:R-:W-:-:S05]  /*0500*/  LEA R7, R0, R7, 0xa ;  /* 0x0000000700077211 */ /* 0x000fca00078e50ff */
[----:B0-----:R-:W-:-:S05]  /*0510*/  IMAD.WIDE R2, R7, 0x4, R2 ;  /* 0x0000000407027825 */ /* 0x001fca00078e0202 */
[----:B------:R-:W-:Y:S01]  /*0520*/  STG.E desc[UR12][R2.64], R14 ;  /* 0x0000000e02007986 */ /* 0x000fe2000c10190c */
[----:B------:R-:W-:Y:S05]  /*0530*/  EXIT ;  /* 0x000000000000794d */ /* 0x000fea0003800000 */
.L_x_1:
[----:B------:R-:W-:-:S00]  /*0540*/  BRA `(.L_x_1) ;  /* 0xfffffffc00fc7947 */ /* 0x000fc0000383ffff */
[----:B------:R-:W-:-:S00]  /*0550*/  NOP ;  /* 0x0000000000007918 */ /* 0x000fc00000000000 */
        /* <DEDUP_REMOVED lines=10> */
.L_x_2:


//--------------------- .nv.shared.reserved.0     --------------------------
	.section	.nv.shared.reserved.0,"aw",@nobits
	.weak		__nv_reservedSMEM_offset_0_alias
	.size		__nv_reservedSMEM_offset_0_alias, 0, 64
	.other		__nv_reservedSMEM_offset_0_alias,@"STO_CUDA_RESERVED_SHARED STV_DEFAULT"
__nv_reservedSMEM_offset_0_alias:
	.zero		0
	.zero		64


//--------------------- .nv.constant0._Z7mul_matPiS_S_ --------------------------
	.section	.nv.constant0._Z7mul_matPiS_S_,"a",@progbits
	.sectionflags	@""
	.align	4
.nv.constant0._Z7mul_matPiS_S_:
	.zero		920


//--------------------- SYMBOLS --------------------------

	.type		.nv.reservedSmem.offset0,@object
	.size		.nv.reservedSmem.offset0,0x4
